//
// Generated by NVIDIA NVVM Compiler
//
// Compiler Build ID: CL-36424714
// Cuda compilation tools, release 13.0, V13.0.88
// Based on NVVM 20.0.0
//

.version 9.0
.target sm_100
.address_size 64

	// .globl	_Z6kernelPiPf
.func  (.param .b64 func_retval0) __internal_accurate_pow
(
	.param .b64 __internal_accurate_pow_param_0
)
;

.visible .entry _Z6kernelPiPf(
	.param .u64 .ptr .align 1 _Z6kernelPiPf_param_0,
	.param .u64 .ptr .align 1 _Z6kernelPiPf_param_1
)
{
	.reg .pred 	%p<18>;
	.reg .b32 	%r<41>;
	.reg .b32 	%f<5>;
	.reg .b64 	%rd<11>;
	.reg .b64 	%fd<46>;

	ld.param.u64 	%rd2, [_Z6kernelPiPf_param_0];
	ld.param.u64 	%rd3, [_Z6kernelPiPf_param_1];
	cvta.to.global.u64 	%rd1, %rd2;
	cvta.to.global.u64 	%rd4, %rd3;
	mov.u32 	%r8, %ntid.x;
	mov.u32 	%r9, %ctaid.x;
	mov.u32 	%r10, %tid.x;
	mad.lo.s32 	%r1, %r8, %r9, %r10;
	shl.b32 	%r11, %r1, 1;
	mul.wide.s32 	%rd5, %r11, 4;
	add.s64 	%rd6, %rd4, %rd5;
	ld.global.f32 	%f1, [%rd6];
	cvt.f64.f32 	%fd1, %f1;
	ld.global.f32 	%f2, [%rd6+4];
	{
	.reg .b32 %temp; 
	mov.b64 	{%temp, %r2}, %fd1;
	}
	mov.f64 	%fd14, 0d4000000000000000;
	{
	.reg .b32 %temp; 
	mov.b64 	{%temp, %r12}, %fd14;
	}
	and.b32  	%r4, %r12, 2146435072;
	setp.eq.s32 	%p1, %r4, 1062207488;
	abs.f64 	%fd2, %fd1;
	{ // callseq 0, 0
	.param .b64 param0;
	st.param.f64 	[param0], %fd2;
	.param .b64 retval0;
	call.uni (retval0), 
	__internal_accurate_pow, 
	(
	param0
	);
	ld.param.f64 	%fd15, [retval0];
	} // callseq 0
	setp.lt.s32 	%p2, %r2, 0;
	neg.f64 	%fd17, %fd15;
	selp.f64 	%fd18, %fd17, %fd15, %p1;
	selp.f64 	%fd44, %fd18, %fd15, %p2;
	setp.neu.f32 	%p3, %f1, 0f00000000;
	@%p3 bra 	$L__BB0_2;
	setp.eq.s32 	%p4, %r4, 1062207488;
	selp.b32 	%r13, %r2, 0, %p4;
	setp.lt.s32 	%p5, %r12, 0;
	or.b32  	%r14, %r13, 2146435072;
	selp.b32 	%r15, %r14, %r13, %p5;
	mov.b32 	%r16, 0;
	mov.b64 	%fd44, {%r16, %r15};
$L__BB0_2:
	add.f64 	%fd19, %fd1, 0d4000000000000000;
	{
	.reg .b32 %temp; 
	mov.b64 	{%temp, %r17}, %fd19;
	}
	and.b32  	%r18, %r17, 2146435072;
	setp.ne.s32 	%p6, %r18, 2146435072;
	@%p6 bra 	$L__BB0_7;
	setp.num.f32 	%p7, %f1, %f1;
	@%p7 bra 	$L__BB0_5;
	mov.f64 	%fd20, 0d4000000000000000;
	add.rn.f64 	%fd44, %fd1, %fd20;
	bra.uni 	$L__BB0_7;
$L__BB0_5:
	setp.neu.f64 	%p8, %fd2, 0d7FF0000000000000;
	@%p8 bra 	$L__BB0_7;
	setp.lt.s32 	%p9, %r2, 0;
	setp.eq.s32 	%p10, %r4, 1062207488;
	setp.lt.s32 	%p11, %r12, 0;
	selp.b32 	%r20, 0, 2146435072, %p11;
	and.b32  	%r21, %r12, 2147483647;
	setp.ne.s32 	%p12, %r21, 1071644672;
	or.b32  	%r22, %r20, -2147483648;
	selp.b32 	%r23, %r22, %r20, %p12;
	selp.b32 	%r24, %r23, %r20, %p10;
	selp.b32 	%r25, %r24, %r20, %p9;
	mov.b32 	%r26, 0;
	mov.b64 	%fd44, {%r26, %r25};
$L__BB0_7:
	setp.eq.f32 	%p13, %f1, 0f3F800000;
	mul.f64 	%fd21, %fd44, 0dBFE0000000000000;
	selp.f64 	%fd9, 0dBFE0000000000000, %fd21, %p13;
	fma.rn.f64 	%fd22, %fd9, 0d3FF71547652B82FE, 0d4338000000000000;
	{
	.reg .b32 %temp; 
	mov.b64 	{%r5, %temp}, %fd22;
	}
	mov.f64 	%fd23, 0dC338000000000000;
	add.rn.f64 	%fd24, %fd22, %fd23;
	fma.rn.f64 	%fd25, %fd24, 0dBFE62E42FEFA39EF, %fd9;
	fma.rn.f64 	%fd26, %fd24, 0dBC7ABC9E3B39803F, %fd25;
	fma.rn.f64 	%fd27, %fd26, 0d3E5ADE1569CE2BDF, 0d3E928AF3FCA213EA;
	fma.rn.f64 	%fd28, %fd27, %fd26, 0d3EC71DEE62401315;
	fma.rn.f64 	%fd29, %fd28, %fd26, 0d3EFA01997C89EB71;
	fma.rn.f64 	%fd30, %fd29, %fd26, 0d3F2A01A014761F65;
	fma.rn.f64 	%fd31, %fd30, %fd26, 0d3F56C16C1852B7AF;
	fma.rn.f64 	%fd32, %fd31, %fd26, 0d3F81111111122322;
	fma.rn.f64 	%fd33, %fd32, %fd26, 0d3FA55555555502A1;
	fma.rn.f64 	%fd34, %fd33, %fd26, 0d3FC5555555555511;
	fma.rn.f64 	%fd35, %fd34, %fd26, 0d3FE000000000000B;
	fma.rn.f64 	%fd36, %fd35, %fd26, 0d3FF0000000000000;
	fma.rn.f64 	%fd37, %fd36, %fd26, 0d3FF0000000000000;
	{
	.reg .b32 %temp; 
	mov.b64 	{%r6, %temp}, %fd37;
	}
	{
	.reg .b32 %temp; 
	mov.b64 	{%temp, %r7}, %fd37;
	}
	shl.b32 	%r27, %r5, 20;
	add.s32 	%r28, %r27, %r7;
	mov.b64 	%fd45, {%r6, %r28};
	{
	.reg .b32 %temp; 
	mov.b64 	{%temp, %r29}, %fd9;
	}
	mov.b32 	%f4, %r29;
	abs.f32 	%f3, %f4;
	setp.lt.f32 	%p14, %f3, 0f4086232B;
	@%p14 bra 	$L__BB0_10;
	setp.lt.f64 	%p15, %fd9, 0d0000000000000000;
	add.f64 	%fd38, %fd9, 0d7FF0000000000000;
	selp.f64 	%fd45, 0d0000000000000000, %fd38, %p15;
	setp.geu.f32 	%p16, %f3, 0f40874800;
	@%p16 bra 	$L__BB0_10;
	shr.u32 	%r30, %r5, 31;
	add.s32 	%r31, %r5, %r30;
	shr.s32 	%r32, %r31, 1;
	shl.b32 	%r33, %r32, 20;
	add.s32 	%r34, %r7, %r33;
	mov.b64 	%fd39, {%r6, %r34};
	sub.s32 	%r35, %r5, %r32;
	shl.b32 	%r36, %r35, 20;
	add.s32 	%r37, %r36, 1072693248;
	mov.b32 	%r38, 0;
	mov.b64 	%fd40, {%r38, %r37};
	mul.f64 	%fd45, %fd40, %fd39;
$L__BB0_10:
	mul.f64 	%fd41, %fd45, 0d3FD9884533D43651;
	cvt.f64.f32 	%fd42, %f2;
	setp.ltu.f64 	%p17, %fd41, %fd42;
	@%p17 bra 	$L__BB0_12;
	mul.wide.s32 	%rd7, %r1, 4;
	add.s64 	%rd8, %rd1, %rd7;
	mov.b32 	%r39, 1;
	st.global.u32 	[%rd8], %r39;
	bra.uni 	$L__BB0_13;
$L__BB0_12:
	mul.wide.s32 	%rd9, %r1, 4;
	add.s64 	%rd10, %rd1, %rd9;
	mov.b32 	%r40, 0;
	st.global.u32 	[%rd10], %r40;
$L__BB0_13:
	ret;

}
.func  (.param .b64 func_retval0) __internal_accurate_pow(
	.param .b64 __internal_accurate_pow_param_0
)
{
	.reg .pred 	%p<8>;
	.reg .b32 	%r<49>;
	.reg .b32 	%f<3>;
	.reg .b64 	%fd<109>;

	ld.param.f64 	%fd10, [__internal_accurate_pow_param_0];
	{
	.reg .b32 %temp; 
	mov.b64 	{%temp, %r46}, %fd10;
	}
	{
	.reg .b32 %temp; 
	mov.b64 	{%r45, %temp}, %fd10;
	}
	shr.u32 	%r47, %r46, 20;
	setp.gt.u32 	%p1, %r46, 1048575;
	@%p1 bra 	$L__BB1_2;
	mul.f64 	%fd11, %fd10, 0d4350000000000000;
	{
	.reg .b32 %temp; 
	mov.b64 	{%temp, %r46}, %fd11;
	}
	{
	.reg .b32 %temp; 
	mov.b64 	{%r45, %temp}, %fd11;
	}
	shr.u32 	%r16, %r46, 20;
	add.s32 	%r47, %r16, -54;
$L__BB1_2:
	add.s32 	%r48, %r47, -1023;
	and.b32  	%r17, %r46, -2146435073;
	or.b32  	%r18, %r17, 1072693248;
	mov.b64 	%fd107, {%r45, %r18};
	setp.lt.u32 	%p2, %r18, 1073127583;
	@%p2 bra 	$L__BB1_4;
	{
	.reg .b32 %temp; 
	mov.b64 	{%r19, %temp}, %fd107;
	}
	{
	.reg .b32 %temp; 
	mov.b64 	{%temp, %r20}, %fd107;
	}
	add.s32 	%r21, %r20, -1048576;
	mov.b64 	%fd107, {%r19, %r21};
	add.s32 	%r48, %r47, -1022;
$L__BB1_4:
	add.f64 	%fd12, %fd107, 0dBFF0000000000000;
	add.f64 	%fd13, %fd107, 0d3FF0000000000000;
	rcp.approx.ftz.f64 	%fd14, %fd13;
	neg.f64 	%fd15, %fd13;
	fma.rn.f64 	%fd16, %fd15, %fd14, 0d3FF0000000000000;
	fma.rn.f64 	%fd17, %fd16, %fd16, %fd16;
	fma.rn.f64 	%fd18, %fd17, %fd14, %fd14;
	mul.f64 	%fd19, %fd12, %fd18;
	fma.rn.f64 	%fd20, %fd12, %fd18, %fd19;
	mul.f64 	%fd21, %fd20, %fd20;
	fma.rn.f64 	%fd22, %fd21, 0d3EB0F5FF7D2CAFE2, 0d3ED0F5D241AD3B5A;
	fma.rn.f64 	%fd23, %fd22, %fd21, 0d3EF3B20A75488A3F;
	fma.rn.f64 	%fd24, %fd23, %fd21, 0d3F1745CDE4FAECD5;
	fma.rn.f64 	%fd25, %fd24, %fd21, 0d3F3C71C7258A578B;
	fma.rn.f64 	%fd26, %fd25, %fd21, 0d3F6249249242B910;
	fma.rn.f64 	%fd27, %fd26, %fd21, 0d3F89999999999DFB;
	sub.f64 	%fd28, %fd12, %fd20;
	add.f64 	%fd29, %fd28, %fd28;
	neg.f64 	%fd30, %fd20;
	fma.rn.f64 	%fd31, %fd30, %fd12, %fd29;
	mul.f64 	%fd32, %fd18, %fd31;
	fma.rn.f64 	%fd33, %fd21, %fd27, 0d3FB5555555555555;
	mov.f64 	%fd34, 0d3FB5555555555555;
	sub.f64 	%fd35, %fd34, %fd33;
	fma.rn.f64 	%fd36, %fd21, %fd27, %fd35;
	add.f64 	%fd37, %fd36, 0dBC46A4CB00B9E7B0;
	add.f64 	%fd38, %fd33, %fd37;
	sub.f64 	%fd39, %fd33, %fd38;
	add.f64 	%fd40, %fd37, %fd39;
	mul.rn.f64 	%fd41, %fd20, %fd20;
	neg.f64 	%fd42, %fd41;
	fma.rn.f64 	%fd43, %fd20, %fd20, %fd42;
	{
	.reg .b32 %temp; 
	mov.b64 	{%r22, %temp}, %fd32;
	}
	{
	.reg .b32 %temp; 
	mov.b64 	{%temp, %r23}, %fd32;
	}
	add.s32 	%r24, %r23, 1048576;
	mov.b64 	%fd44, {%r22, %r24};
	fma.rn.f64 	%fd45, %fd20, %fd44, %fd43;
	mul.rn.f64 	%fd46, %fd41, %fd20;
	neg.f64 	%fd47, %fd46;
	fma.rn.f64 	%fd48, %fd41, %fd20, %fd47;
	fma.rn.f64 	%fd49, %fd41, %fd32, %fd48;
	fma.rn.f64 	%fd50, %fd45, %fd20, %fd49;
	mul.rn.f64 	%fd51, %fd38, %fd46;
	neg.f64 	%fd52, %fd51;
	fma.rn.f64 	%fd53, %fd38, %fd46, %fd52;
	fma.rn.f64 	%fd54, %fd38, %fd50, %fd53;
	fma.rn.f64 	%fd55, %fd40, %fd46, %fd54;
	add.f64 	%fd56, %fd51, %fd55;
	sub.f64 	%fd57, %fd51, %fd56;
	add.f64 	%fd58, %fd55, %fd57;
	add.f64 	%fd59, %fd20, %fd56;
	sub.f64 	%fd60, %fd20, %fd59;
	add.f64 	%fd61, %fd56, %fd60;
	add.f64 	%fd62, %fd58, %fd61;
	add.f64 	%fd63, %fd32, %fd62;
	add.f64 	%fd64, %fd59, %fd63;
	sub.f64 	%fd65, %fd59, %fd64;
	add.f64 	%fd66, %fd63, %fd65;
	xor.b32  	%r25, %r48, -2147483648;
	mov.b32 	%r26, 1127219200;
	mov.b64 	%fd67, {%r25, %r26};
	mov.b32 	%r27, -2147483648;
	mov.b64 	%fd68, {%r27, %r26};
	sub.f64 	%fd69, %fd67, %fd68;
	fma.rn.f64 	%fd70, %fd69, 0d3FE62E42FEFA39EF, %fd64;
	fma.rn.f64 	%fd71, %fd69, 0dBFE62E42FEFA39EF, %fd70;
	sub.f64 	%fd72, %fd71, %fd64;
	sub.f64 	%fd73, %fd66, %fd72;
	fma.rn.f64 	%fd74, %fd69, 0d3C7ABC9E3B39803F, %fd73;
	add.f64 	%fd75, %fd70, %fd74;
	sub.f64 	%fd76, %fd70, %fd75;
	add.f64 	%fd77, %fd74, %fd76;
	mov.f64 	%fd78, 0d4000000000000000;
	{
	.reg .b32 %temp; 
	mov.b64 	{%temp, %r28}, %fd78;
	}
	{
	.reg .b32 %temp; 
	mov.b64 	{%r29, %temp}, %fd78;
	}
	shl.b32 	%r30, %r28, 1;
	setp.gt.u32 	%p3, %r30, -33554433;
	and.b32  	%r31, %r28, -15728641;
	selp.b32 	%r32, %r31, %r28, %p3;
	mov.b64 	%fd79, {%r29, %r32};
	mul.rn.f64 	%fd80, %fd75, %fd79;
	neg.f64 	%fd81, %fd80;
	fma.rn.f64 	%fd82, %fd75, %fd79, %fd81;
	fma.rn.f64 	%fd83, %fd77, %fd79, %fd82;
	add.f64 	%fd4, %fd80, %fd83;
	sub.f64 	%fd84, %fd80, %fd4;
	add.f64 	%fd5, %fd83, %fd84;
	fma.rn.f64 	%fd85, %fd4, 0d3FF71547652B82FE, 0d4338000000000000;
	{
	.reg .b32 %temp; 
	mov.b64 	{%r13, %temp}, %fd85;
	}
	mov.f64 	%fd86, 0dC338000000000000;
	add.rn.f64 	%fd87, %fd85, %fd86;
	fma.rn.f64 	%fd88, %fd87, 0dBFE62E42FEFA39EF, %fd4;
	fma.rn.f64 	%fd89, %fd87, 0dBC7ABC9E3B39803F, %fd88;
	fma.rn.f64 	%fd90, %fd89, 0d3E5ADE1569CE2BDF, 0d3E928AF3FCA213EA;
	fma.rn.f64 	%fd91, %fd90, %fd89, 0d3EC71DEE62401315;
	fma.rn.f64 	%fd92, %fd91, %fd89, 0d3EFA01997C89EB71;
	fma.rn.f64 	%fd93, %fd92, %fd89, 0d3F2A01A014761F65;
	fma.rn.f64 	%fd94, %fd93, %fd89, 0d3F56C16C1852B7AF;
	fma.rn.f64 	%fd95, %fd94, %fd89, 0d3F81111111122322;
	fma.rn.f64 	%fd96, %fd95, %fd89, 0d3FA55555555502A1;
	fma.rn.f64 	%fd97, %fd96, %fd89, 0d3FC5555555555511;
	fma.rn.f64 	%fd98, %fd97, %fd89, 0d3FE000000000000B;
	fma.rn.f64 	%fd99, %fd98, %fd89, 0d3FF0000000000000;
	fma.rn.f64 	%fd100, %fd99, %fd89, 0d3FF0000000000000;
	{
	.reg .b32 %temp; 
	mov.b64 	{%r14, %temp}, %fd100;
	}
	{
	.reg .b32 %temp; 
	mov.b64 	{%temp, %r15}, %fd100;
	}
	shl.b32 	%r33, %r13, 20;
	add.s32 	%r34, %r33, %r15;
	mov.b64 	%fd108, {%r14, %r34};
	{
	.reg .b32 %temp; 
	mov.b64 	{%temp, %r35}, %fd4;
	}
	mov.b32 	%f2, %r35;
	abs.f32 	%f1, %f2;
	setp.lt.f32 	%p4, %f1, 0f4086232B;
	@%p4 bra 	$L__BB1_7;
	setp.lt.f64 	%p5, %fd4, 0d0000000000000000;
	add.f64 	%fd101, %fd4, 0d7FF0000000000000;
	selp.f64 	%fd108, 0d0000000000000000, %fd101, %p5;
	setp.geu.f32 	%p6, %f1, 0f40874800;
	@%p6 bra 	$L__BB1_7;
	shr.u32 	%r36, %r13, 31;
	add.s32 	%r37, %r13, %r36;
	shr.s32 	%r38, %r37, 1;
	shl.b32 	%r39, %r38, 20;
	add.s32 	%r40, %r15, %r39;
	mov.b64 	%fd102, {%r14, %r40};
	sub.s32 	%r41, %r13, %r38;
	shl.b32 	%r42, %r41, 20;
	add.s32 	%r43, %r42, 1072693248;
	mov.b32 	%r44, 0;
	mov.b64 	%fd103, {%r44, %r43};
	mul.f64 	%fd108, %fd103, %fd102;
$L__BB1_7:
	abs.f64 	%fd104, %fd108;
	setp.eq.f64 	%p7, %fd104, 0d7FF0000000000000;
	fma.rn.f64 	%fd105, %fd108, %fd5, %fd108;
	selp.f64 	%fd106, %fd108, %fd105, %p7;
	st.param.f64 	[func_retval0], %fd106;
	ret;

}


// ===== COMPILED SASS (sm_100) =====

	.target	sm_100

	.elftype	@"ET_EXEC"


//--------------------- .note.nv.tkinfo           --------------------------
	.section	.note.nv.tkinfo,"",@"SHT_NOTE"
	.sectionflags	@"SHF_NOTE_NV_TKINFO"
	.tkinfo
        /*0018*/ 	.word	0x00000002
        /*0030*/ 	.string	""
        /*0030*/ 	.string	"ptxas"
        /*0030*/ 	.string	"Cuda compilation tools, release 13.0, V13.0.88"
        /*0030*/ 	.string	"Build cuda_13.0.r13.0/compiler.36424714_0"
        /*0030*/ 	.string	"-arch sm_100 -m 64 "



//--------------------- .note.nv.cuinfo           --------------------------
	.section	.note.nv.cuinfo,"",@"SHT_NOTE"
	.sectionflags	@"SHF_NOTE_NV_CUINFO"
        /*0018*/ 	.short	0x0002
        /*001a*/ 	.short	0x0064
        /*001c*/ 	.short	0x0082
	.zero		2


//--------------------- .nv.info                  --------------------------
	.section	.nv.info,"",@"SHT_CUDA_INFO"
	.align	4


	//----- nvinfo : EIATTR_REGCOUNT
	.align		4
        /*0000*/ 	.byte	0x04, 0x2f
        /*0002*/ 	.short	(.L_1 - .L_0)
	.align		4
.L_0:
        /*0004*/ 	.word	index@(_Z6kernelPiPf)
        /*0008*/ 	.word	0x0000001e


	//----- nvinfo : EIATTR_FRAME_SIZE
	.align		4
.L_1:
        /*000c*/ 	.byte	0x04, 0x11
        /*000e*/ 	.short	(.L_3 - .L_2)
	.align		4
.L_2:
        /*0010*/ 	.word	index@($_Z6kernelPiPf$__internal_accurate_pow)
        /*0014*/ 	.word	0x00000000


	//----- nvinfo : EIATTR_FRAME_SIZE
	.align		4
.L_3:
        /*0018*/ 	.byte	0x04, 0x11
        /*001a*/ 	.short	(.L_5 - .L_4)
	.align		4
.L_4:
        /*001c*/ 	.word	index@(_Z6kernelPiPf)
        /*0020*/ 	.word	0x00000000


	//----- nvinfo : EIATTR_MIN_STACK_SIZE
	.align		4
.L_5:
        /*0024*/ 	.byte	0x04, 0x12
        /*0026*/ 	.short	(.L_7 - .L_6)
	.align		4
.L_6:
        /*0028*/ 	.word	index@(_Z6kernelPiPf)
        /*002c*/ 	.word	0x00000000
.L_7:


//--------------------- .nv.compat                --------------------------
	.section	.nv.compat,"",@"SHT_CUDA_COMPAT_INFO"
	.align	4
        /*0000*/ 	.byte	0x02, 0x09, 0x00, 0x00, 0x02, 0x02, 0x01, 0x00, 0x02, 0x05, 0x05, 0x00, 0x03, 0x07, 0x01, 0x01
        /*0010*/ 	.byte	0x02, 0x03, 0x00, 0x00, 0x02, 0x06, 0x01, 0x00, 0x04, 0x0b, 0x08, 0x00, 0x01, 0x00, 0x00, 0x00
        /*0020*/ 	.byte	0x00, 0x00, 0x00, 0x00


//--------------------- .nv.info._Z6kernelPiPf    --------------------------
	.section	.nv.info._Z6kernelPiPf,"",@"SHT_CUDA_INFO"
	.sectionflags	@""
	.align	4


	//----- nvinfo : EIATTR_CUDA_API_VERSION
	.align		4
        /*0000*/ 	.byte	0x04, 0x37
        /*0002*/ 	.short	(.L_9 - .L_8)
.L_8:
        /*0004*/ 	.word	0x00000082


	//----- nvinfo : EIATTR_KPARAM_INFO
	.align		4
.L_9:
        /*0008*/ 	.byte	0x04, 0x17
        /*000a*/ 	.short	(.L_11 - .L_10)
.L_10:
        /*000c*/ 	.word	0x00000000
        /*0010*/ 	.short	0x0001
        /*0012*/ 	.short	0x0008
        /*0014*/ 	.byte	0x00, 0xf5, 0x21, 0x00


	//----- nvinfo : EIATTR_KPARAM_INFO
	.align		4
.L_11:
        /*0018*/ 	.byte	0x04, 0x17
        /*001a*/ 	.short	(.L_13 - .L_12)
.L_12:
        /*001c*/ 	.word	0x00000000
        /*0020*/ 	.short	0x0000
        /*0022*/ 	.short	0x0000
        /*0024*/ 	.byte	0x00, 0xf5, 0x21, 0x00


	//----- nvinfo : EIATTR_SPARSE_MMA_MASK
	.align		4
.L_13:
        /*0028*/ 	.byte	0x03, 0x50
        /*002a*/ 	.short	0x0000


	//----- nvinfo : EIATTR_MAXREG_COUNT
	.align		4
        /*002c*/ 	.byte	0x03, 0x1b
        /*002e*/ 	.short	0x00ff


	//----- nvinfo : EIATTR_MERCURY_ISA_VERSION
	.align		4
        /*0030*/ 	.byte	0x03, 0x5f
        /*0032*/ 	.short	0x0101


	//----- nvinfo : EIATTR_VRC_CTA_INIT_COUNT
	.align		4
        /*0034*/ 	.byte	0x02, 0x4a
	.zero		1
	.zero		1


	//----- nvinfo : EIATTR_EXIT_INSTR_OFFSETS
	.align		4
        /*0038*/ 	.byte	0x04, 0x1c
        /*003a*/ 	.short	(.L_15 - .L_14)


	//   ....[0]....
.L_14:
        /*003c*/ 	.word	0x00000690


	//   ....[1]....
        /*0040*/ 	.word	0x000006d0


	//----- nvinfo : EIATTR_CRS_STACK_SIZE
	.align		4
.L_15:
        /*0044*/ 	.byte	0x04, 0x1e
        /*0046*/ 	.short	(.L_17 - .L_16)
.L_16:
        /*0048*/ 	.word	0x00000000


	//----- nvinfo : EIATTR_CBANK_PARAM_SIZE
	.align		4
.L_17:
        /*004c*/ 	.byte	0x03, 0x19
        /*004e*/ 	.short	0x0010


	//----- nvinfo : EIATTR_PARAM_CBANK
	.align		4
        /*0050*/ 	.byte	0x04, 0x0a
        /*0052*/ 	.short	(.L_19 - .L_18)
	.align		4
.L_18:
        /*0054*/ 	.word	index@(.nv.constant0._Z6kernelPiPf)
        /*0058*/ 	.short	0x0380
        /*005a*/ 	.short	0x0010


	//----- nvinfo : EIATTR_SW_WAR
	.align		4
.L_19:
        /*005c*/ 	.byte	0x04, 0x36
        /*005e*/ 	.short	(.L_21 - .L_20)
.L_20:
        /*0060*/ 	.word	0x00000008
.L_21:


//--------------------- .nv.callgraph             --------------------------
	.section	.nv.callgraph,"",@"SHT_CUDA_CALLGRAPH"
	.align	4
	.sectionentsize	8
	.align		4
        /*0000*/ 	.word	0x00000000
	.align		4
        /*0004*/ 	.word	0xffffffff
	.align		4
        /*0008*/ 	.word	0x00000000
	.align		4
        /*000c*/ 	.word	0xfffffffe
	.align		4
        /*0010*/ 	.word	0x00000000
	.align		4
        /*0014*/ 	.word	0xfffffffd
	.align		4
        /*0018*/ 	.word	0x00000000
	.align		4
        /*001c*/ 	.word	0xfffffffc


//--------------------- .text._Z6kernelPiPf       --------------------------
	.section	.text._Z6kernelPiPf,"ax",@progbits
	.align	128
        .global         _Z6kernelPiPf
        .type           _Z6kernelPiPf,@function
        .size           _Z6kernelPiPf,(.L_x_7 - _Z6kernelPiPf)
        .other          _Z6kernelPiPf,@"STO_CUDA_ENTRY STV_DEFAULT"
_Z6kernelPiPf:
.text._Z6kernelPiPf:
[----:B------:R-:W-:Y:S01]  /*0000*/  LDC R1, c[0x0][0x37c] ;  /* 0x0000df00ff017b82 */ /* 0x000fe20000000800 */
[----:B------:R-:W0:Y:S01]  /*0010*/  S2R R2, SR_CTAID.X ;  /* 0x0000000000027919 */ /* 0x000e220000002500 */
[----:B------:R-:W0:Y:S06]  /*0020*/  LDCU UR6, c[0x0][0x360] ;  /* 0x00006c00ff0677ac */ /* 0x000e2c0008000800 */
[----:B------:R-:W1:Y:S01]  /*0030*/  LDC.64 R6, c[0x0][0x388] ;  /* 0x0000e200ff067b82 */ /* 0x000e620000000a00 */
[----:B------:R-:W0:Y:S01]  /*0040*/  S2R R3, SR_TID.X ;  /* 0x0000000000037919 */ /* 0x000e220000002100 */
[----:B------:R-:W2:Y:S01]  /*0050*/  LDCU.64 UR4, c[0x0][0x358] ;  /* 0x00006b00ff0477ac */ /* 0x000ea20008000a00 */
[----:B0-----:R-:W-:-:S04]  /*0060*/  IMAD R2, R2, UR6, R3 ;  /* 0x0000000602027c24 */ /* 0x001fc8000f8e0203 */
[----:B------:R-:W-:-:S04]  /*0070*/  IMAD.SHL.U32 R3, R2, 0x2, RZ ;  /* 0x0000000202037824 */ /* 0x000fc800078e00ff */
[----:B-1----:R-:W-:-:S05]  /*0080*/  IMAD.WIDE R6, R3, 0x4, R6 ;  /* 0x0000000403067825 */ /* 0x002fca00078e0206 */
[----:B--2---:R-:W2:Y:S04]  /*0090*/  LDG.E R3, desc[UR4][R6.64] ;  /* 0x0000000406037981 */ /* 0x004ea8000c1e1900 */
[----:B------:R0:W5:Y:S01]  /*00a0*/  LDG.E R26, desc[UR4][R6.64+0x4] ;  /* 0x00000404061a7981 */ /* 0x000162000c1e1900 */
[----:B------:R-:W-:Y:S01]  /*00b0*/  BSSY.RECONVERGENT B0, `(.L_x_0) ;  /* 0x0000004000007945 */ /* 0x000fe20003800200 */
[----:B------:R-:W-:Y:S01]  /*00c0*/  MOV R0, 0xf0 ;  /* 0x000000f000007802 */ /* 0x000fe20000000f00 */
[----:B--2---:R0:W1:Y:S06]  /*00d0*/  F2F.F64.F32 R4, R3 ;  /* 0x0000000300047310 */ /* 0x00406c0000201800 */
[----:B01---5:R-:W-:Y:S05]  /*00e0*/  CALL.REL.NOINC `($_Z6kernelPiPf$__internal_accurate_pow) ;  /* 0x00000004007c7944 */ /* 0x023fea0003c00000 */
[----:B------:R-:W-:Y:S05]  /*00f0*/  BSYNC.RECONVERGENT B0 ;  /* 0x0000000000007941 */ /* 0x000fea0003800200 */
.L_x_0:
[----:B------:R-:W-:Y:S01]  /*0100*/  DADD R6, R4, 2 ;  /* 0x4000000004067429 */ /* 0x000fe20000000000 */
[----:B------:R-:W-:Y:S01]  /*0110*/  FSETP.NEU.AND P0, PT, R3, RZ, PT ;  /* 0x000000ff0300720b */ /* 0x000fe20003f0d000 */
[----:B------:R-:W-:Y:S08]  /*0120*/  BSSY.RECONVERGENT B0, `(.L_x_1) ;  /* 0x000000d000007945 */ /* 0x000ff00003800200 */
[----:B------:R-:W-:Y:S01]  /*0130*/  LOP3.LUT R6, R7, 0x7ff00000, RZ, 0xc0, !PT ;  /* 0x7ff0000007067812 */ /* 0x000fe200078ec0ff */
[----:B------:R-:W-:-:S03]  /*0140*/  IMAD.MOV.U32 R7, RZ, RZ, R9 ;  /* 0x000000ffff077224 */ /* 0x000fc600078e0009 */
[----:B------:R-:W-:Y:S01]  /*0150*/  ISETP.NE.AND P1, PT, R6, 0x7ff00000, PT ;  /* 0x7ff000000600780c */ /* 0x000fe20003f25270 */
[----:B------:R-:W-:Y:S01]  /*0160*/  IMAD.MOV.U32 R6, RZ, RZ, R8 ;  /* 0x000000ffff067224 */ /* 0x000fe200078e0008 */
[----:B------:R-:W-:-:S11]  /*0170*/  @!P0 CS2R R6, SRZ ;  /* 0x0000000000068805 */ /* 0x000fd6000001ff00 */
[----:B------:R-:W-:Y:S05]  /*0180*/  @P1 BRA `(.L_x_2) ;  /* 0x0000000000181947 */ /* 0x000fea0003800000 */
[----:B------:R-:W-:-:S13]  /*0190*/  FSETP.NAN.AND P0, PT, R3, R3, PT ;  /* 0x000000030300720b */ /* 0x000fda0003f08000 */
[----:B------:R-:W-:Y:S01]  /*01a0*/  @P0 DADD R6, R4, 2 ;  /* 0x4000000004060429 */ /* 0x000fe20000000000 */
[----:B------:R-:W-:Y:S10]  /*01b0*/  @P0 BRA `(.L_x_2) ;  /* 0x00000000000c0947 */ /* 0x000ff40003800000 */
[----:B------:R-:W-:-:S14]  /*01c0*/  DSETP.NEU.AND P0, PT, |R4|, +INF , PT ;  /* 0x7ff000000400742a */ /* 0x000fdc0003f0d200 */
[----:B------:R-:W-:Y:S02]  /*01d0*/  @!P0 IMAD.MOV.U32 R6, RZ, RZ, 0x0 ;  /* 0x00000000ff068424 */ /* 0x000fe400078e00ff */
[----:B------:R-:W-:-:S07]  /*01e0*/  @!P0 IMAD.MOV.U32 R7, RZ, RZ, 0x7ff00000 ;  /* 0x7ff00000ff078424 */ /* 0x000fce00078e00ff */
.L_x_2:
[----:B------:R-:W-:Y:S05]  /*01f0*/  BSYNC.RECONVERGENT B0 ;  /* 0x0000000000007941 */ /* 0x000fea0003800200 */
.L_x_1:
[----:B------:R-:W-:Y:S01]  /*0200*/  DMUL R6, R6, -0.5 ;  /* 0xbfe0000006067828 */ /* 0x000fe20000000000 */
[----:B------:R-:W-:Y:S01]  /*0210*/  FSETP.NEU.AND P0, PT, R3, 1, PT ;  /* 0x3f8000000300780b */ /* 0x000fe20003f0d000 */
[----:B------:R-:W-:Y:S01]  /*0220*/  IMAD.MOV.U32 R9, RZ, RZ, 0x3ff71547 ;  /* 0x3ff71547ff097424 */ /* 0x000fe200078e00ff */
[----:B------:R-:W-:Y:S01]  /*0230*/  MOV R8, 0x652b82fe ;  /* 0x652b82fe00087802 */ /* 0x000fe20000000f00 */
[----:B------:R-:W-:Y:S01]  /*0240*/  UMOV UR6, 0xfefa39ef ;  /* 0xfefa39ef00067882 */ /* 0x000fe20000000000 */
[----:B------:R-:W-:Y:S01]  /*0250*/  UMOV UR7, 0x3fe62e42 ;  /* 0x3fe62e4200077882 */ /* 0x000fe20000000000 */
[----:B------:R-:W0:Y:S01]  /*0260*/  F2F.F64.F32 R26, R26 ;  /* 0x0000001a001a7310 */ /* 0x000e220000201800 */
[----:B------:R-:W-:Y:S03]  /*0270*/  BSSY.RECONVERGENT B0, `(.L_x_3) ;  /* 0x0000039000007945 */ /* 0x000fe60003800200 */
[----:B------:R-:W-:-:S02]  /*0280*/  FSEL R4, R6, RZ, P0 ;  /* 0x000000ff06047208 */ /* 0x000fc40000000000 */
[----:B------:R-:W-:-:S04]  /*0290*/  FSEL R5, R7, -1.75, P0 ;  /* 0xbfe0000007057808 */ /* 0x000fc80000000000 */
[----:B------:R-:W-:Y:S02]  /*02a0*/  FSETP.GEU.AND P0, PT, |R5|, 4.1917929649353027344, PT ;  /* 0x4086232b0500780b */ /* 0x000fe40003f0e200 */
[----:B------:R-:W-:-:S08]  /*02b0*/  DFMA R6, R4, R8, 6.75539944105574400000e+15 ;  /* 0x433800000406742b */ /* 0x000fd00000000008 */
[----:B------:R-:W-:-:S08]  /*02c0*/  DADD R8, R6, -6.75539944105574400000e+15 ;  /* 0xc338000006087429 */ /* 0x000fd00000000000 */
[----:B------:R-:W-:Y:S01]  /*02d0*/  DFMA R10, R8, -UR6, R4 ;  /* 0x80000006080a7c2b */ /* 0x000fe20008000004 */
[----:B------:R-:W-:Y:S01]  /*02e0*/  UMOV UR6, 0x3b39803f ;  /* 0x3b39803f00067882 */ /* 0x000fe20000000000 */
[----:B------:R-:W-:-:S06]  /*02f0*/  UMOV UR7, 0x3c7abc9e ;  /* 0x3c7abc9e00077882 */ /* 0x000fcc0000000000 */
[----:B------:R-:W-:Y:S01]  /*0300*/  DFMA R8, R8, -UR6, R10 ;  /* 0x8000000608087c2b */ /* 0x000fe2000800000a */
[----:B------:R-:W-:Y:S01]  /*0310*/  UMOV UR6, 0x69ce2bdf ;  /* 0x69ce2bdf00067882 */ /* 0x000fe20000000000 */
[----:B------:R-:W-:Y:S01]  /*0320*/  IMAD.MOV.U32 R10, RZ, RZ, -0x35dec16 ;  /* 0xfca213eaff0a7424 */ /* 0x000fe200078e00ff */
[----:B------:R-:W-:Y:S01]  /*0330*/  UMOV UR7, 0x3e5ade15 ;  /* 0x3e5ade1500077882 */ /* 0x000fe20000000000 */
[----:B------:R-:W-:-:S06]  /*0340*/  IMAD.MOV.U32 R11, RZ, RZ, 0x3e928af3 ;  /* 0x3e928af3ff0b7424 */ /* 0x000fcc00078e00ff */
[----:B------:R-:W-:Y:S01]  /*0350*/  DFMA R10, R8, UR6, R10 ;  /* 0x00000006080a7c2b */ /* 0x000fe2000800000a */
[----:B------:R-:W-:Y:S01]  /*0360*/  UMOV UR6, 0x62401315 ;  /* 0x6240131500067882 */ /* 0x000fe20000000000 */
[----:B------:R-:W-:-:S06]  /*0370*/  UMOV UR7, 0x3ec71dee ;  /* 0x3ec71dee00077882 */ /* 0x000fcc0000000000 */
[----:B------:R-:W-:Y:S01]  /*0380*/  DFMA R10, R8, R10, UR6 ;  /* 0x00000006080a7e2b */ /* 0x000fe2000800000a */
        /* <DEDUP_REMOVED lines=20> */
[----:B------:R-:W-:-:S08]  /*04d0*/  DFMA R10, R8, R10, UR6 ;  /* 0x00000006080a7e2b */ /* 0x000fd0000800000a */
[----:B------:R-:W-:-:S08]  /*04e0*/  DFMA R10, R8, R10, 1 ;  /* 0x3ff00000080a742b */ /* 0x000fd0000000000a */
[----:B------:R-:W-:-:S10]  /*04f0*/  DFMA R10, R8, R10, 1 ;  /* 0x3ff00000080a742b */ /* 0x000fd4000000000a */
[----:B------:R-:W-:Y:S01]  /*0500*/  IMAD R9, R6, 0x100000, R11 ;  /* 0x0010000006097824 */ /* 0x000fe200078e020b */
[----:B------:R-:W-:Y:S01]  /*0510*/  MOV R8, R10 ;  /* 0x0000000a00087202 */ /* 0x000fe20000000f00 */
[----:B0-----:R-:W-:Y:S06]  /*0520*/  @!P0 BRA `(.L_x_4) ;  /* 0x0000000000348947 */ /* 0x001fec0003800000 */
[----:B------:R-:W-:Y:S01]  /*0530*/  FSETP.GEU.AND P1, PT, |R5|, 4.2275390625, PT ;  /* 0x408748000500780b */ /* 0x000fe20003f2e200 */
[C---:B------:R-:W-:Y:S02]  /*0540*/  DADD R8, R4.reuse, +INF ;  /* 0x7ff0000004087429 */ /* 0x040fe40000000000 */
[----:B------:R-:W-:-:S08]  /*0550*/  DSETP.GEU.AND P0, PT, R4, RZ, PT ;  /* 0x000000ff0400722a */ /* 0x000fd00003f0e000 */
[----:B------:R-:W-:Y:S02]  /*0560*/  FSEL R8, R8, RZ, P0 ;  /* 0x000000ff08087208 */ /* 0x000fe40000000000 */
[----:B------:R-:W-:Y:S01]  /*0570*/  @!P1 LEA.HI R0, R6, R6, RZ, 0x1 ;  /* 0x0000000606009211 */ /* 0x000fe200078f08ff */
[----:B------:R-:W-:Y:S01]  /*0580*/  @!P1 IMAD.MOV.U32 R4, RZ, RZ, R10 ;  /* 0x000000ffff049224 */ /* 0x000fe200078e000a */
[----:B------:R-:W-:Y:S02]  /*0590*/  FSEL R9, R9, RZ, P0 ;  /* 0x000000ff09097208 */ /* 0x000fe40000000000 */
[----:B------:R-:W-:-:S05]  /*05a0*/  @!P1 SHF.R.S32.HI R5, RZ, 0x1, R0 ;  /* 0x00000001ff059819 */ /* 0x000fca0000011400 */
[----:B------:R-:W-:Y:S02]  /*05b0*/  @!P1 IMAD.IADD R6, R6, 0x1, -R5 ;  /* 0x0000000106069824 */ /* 0x000fe400078e0a05 */
[----:B------:R-:W-:-:S03]  /*05c0*/  @!P1 IMAD R5, R5, 0x100000, R11 ;  /* 0x0010000005059824 */ /* 0x000fc600078e020b */
[----:B------:R-:W-:Y:S01]  /*05d0*/  @!P1 LEA R7, R6, 0x3ff00000, 0x14 ;  /* 0x3ff0000006079811 */ /* 0x000fe200078ea0ff */
[----:B------:R-:W-:-:S06]  /*05e0*/  @!P1 IMAD.MOV.U32 R6, RZ, RZ, RZ ;  /* 0x000000ffff069224 */ /* 0x000fcc00078e00ff */
[----:B------:R-:W-:-:S11]  /*05f0*/  @!P1 DMUL R8, R4, R6 ;  /* 0x0000000604089228 */ /* 0x000fd60000000000 */
.L_x_4:
[----:B------:R-:W-:Y:S05]  /*0600*/  BSYNC.RECONVERGENT B0 ;  /* 0x0000000000007941 */ /* 0x000fea0003800200 */
.L_x_3:
[----:B------:R-:W-:Y:S01]  /*0610*/  UMOV UR6, 0x33d43651 ;  /* 0x33d4365100067882 */ /* 0x000fe20000000000 */
[----:B------:R-:W-:Y:S02]  /*0620*/  UMOV UR7, 0x3fd98845 ;  /* 0x3fd9884500077882 */ /* 0x000fe40000000000 */
[----:B------:R-:W-:-:S08]  /*0630*/  DMUL R8, R8, UR6 ;  /* 0x0000000608087c28 */ /* 0x000fd00008000000 */
[----:B------:R-:W-:-:S14]  /*0640*/  DSETP.GE.AND P0, PT, R8, R26, PT ;  /* 0x0000001a0800722a */ /* 0x000fdc0003f06000 */
[----:B------:R-:W0:Y:S01]  /*0650*/  @P0 LDC.64 R4, c[0x0][0x380] ;  /* 0x0000e000ff040b82 */ /* 0x000e220000000a00 */
[----:B------:R-:W-:Y:S01]  /*0660*/  @P0 MOV R3, 0x1 ;  /* 0x0000000100030802 */ /* 0x000fe20000000f00 */
[----:B0-----:R-:W-:-:S05]  /*0670*/  @P0 IMAD.WIDE R4, R2, 0x4, R4 ;  /* 0x0000000402040825 */ /* 0x001fca00078e0204 */
[----:B------:R0:W-:Y:S01]  /*0680*/  @P0 STG.E desc[UR4][R4.64], R3 ;  /* 0x0000000304000986 */ /* 0x0001e2000c101904 */
[----:B------:R-:W-:Y:S05]  /*0690*/  @P0 EXIT ;  /* 0x000000000000094d */ /* 0x000fea0003800000 */
[----:B0-----:R-:W0:Y:S02]  /*06a0*/  LDC.64 R4, c[0x0][0x380] ;  /* 0x0000e000ff047b82 */ /* 0x001e240000000a00 */
[----:B0-----:R-:W-:-:S05]  /*06b0*/  IMAD.WIDE R4, R2, 0x4, R4 ;  /* 0x0000000402047825 */ /* 0x001fca00078e0204 */
[----:B------:R-:W-:Y:S01]  /*06c0*/  STG.E desc[UR4][R4.64], RZ ;  /* 0x000000ff04007986 */ /* 0x000fe2000c101904 */
[----:B------:R-:W-:Y:S05]  /*06d0*/  EXIT ;  /* 0x000000000000794d */ /* 0x000fea0003800000 */
        .type           $_Z6kernelPiPf$__internal_accurate_pow,@function
        .size           $_Z6kernelPiPf$__internal_accurate_pow,(.L_x_7 - $_Z6kernelPiPf$__internal_accurate_pow)
$_Z6kernelPiPf$__internal_accurate_pow:
[----:B------:R-:W-:Y:S01]  /*06e0*/  DADD R6, -RZ, |R4| ;  /* 0x00000000ff067229 */ /* 0x000fe20000000504 */
[----:B------:R-:W-:Y:S01]  /*06f0*/  IMAD.MOV.U32 R14, RZ, RZ, RZ ;  /* 0x000000ffff0e7224 */ /* 0x000fe200078e00ff */
[----:B------:R-:W-:Y:S01]  /*0700*/  UMOV UR6, 0x7d2cafe2 ;  /* 0x7d2cafe200067882 */ /* 0x000fe20000000000 */
[----:B------:R-:W-:Y:S01]  /*0710*/  IMAD.MOV.U32 R20, RZ, RZ, 0x41ad3b5a ;  /* 0x41ad3b5aff147424 */ /* 0x000fe200078e00ff */
[----:B------:R-:W-:Y:S01]  /*0720*/  UMOV UR7, 0x3eb0f5ff ;  /* 0x3eb0f5ff00077882 */ /* 0x000fe20000000000 */
[----:B------:R-:W-:Y:S01]  /*0730*/  IMAD.MOV.U32 R21, RZ, RZ, 0x3ed0f5d2 ;  /* 0x3ed0f5d2ff157424 */ /* 0x000fe200078e00ff */
[----:B------:R-:W-:Y:S01]  /*0740*/  UMOV UR8, 0x3b39803f ;  /* 0x3b39803f00087882 */ /* 0x000fe20000000000 */
[----:B------:R-:W-:-:S03]  /*0750*/  UMOV UR9, 0x3c7abc9e ;  /* 0x3c7abc9e00097882 */ /* 0x000fc60000000000 */
[----:B------:R-:W-:Y:S01]  /*0760*/  ISETP.GT.U32.AND P0, PT, R7, 0xfffff, PT ;  /* 0x000fffff0700780c */ /* 0x000fe20003f04070 */
[----:B------:R-:W-:-:S12]  /*0770*/  IMAD.MOV.U32 R10, RZ, RZ, R7 ;  /* 0x000000ffff0a7224 */ /* 0x000fd800078e0007 */
[----:B------:R-:W-:-:S10]  /*0780*/  @!P0 DMUL R8, R6, 1.80143985094819840000e+16 ;  /* 0x4350000006088828 */ /* 0x000fd40000000000 */
[----:B------:R-:W-:Y:S02]  /*0790*/  @!P0 IMAD.MOV.U32 R10, RZ, RZ, R9 ;  /* 0x000000ffff0a8224 */ /* 0x000fe400078e0009 */
[----:B------:R-:W-:-:S03]  /*07a0*/  @!P0 IMAD.MOV.U32 R6, RZ, RZ, R8 ;  /* 0x000000ffff068224 */ /* 0x000fc600078e0008 */
[----:B------:R-:W-:Y:S01]  /*07b0*/  LOP3.LUT R10, R10, 0x800fffff, RZ, 0xc0, !PT ;  /* 0x800fffff0a0a7812 */ /* 0x000fe200078ec0ff */
[----:B------:R-:W-:Y:S01]  /*07c0*/  IMAD.MOV.U32 R12, RZ, RZ, R6 ;  /* 0x000000ffff0c7224 */ /* 0x000fe200078e0006 */
[----:B------:R-:W-:Y:S02]  /*07d0*/  SHF.R.U32.HI R6, RZ, 0x14, R7 ;  /* 0x00000014ff067819 */ /* 0x000fe40000011607 */
[----:B------:R-:W-:Y:S02]  /*07e0*/  LOP3.LUT R13, R10, 0x3ff00000, RZ, 0xfc, !PT ;  /* 0x3ff000000a0d7812 */ /* 0x000fe400078efcff */
[----:B------:R-:W-:Y:S01]  /*07f0*/  @!P0 LEA.HI R6, R9, 0xffffffca, RZ, 0xc ;  /* 0xffffffca09068811 */ /* 0x000fe200078f60ff */
[----:B------:R-:W-:Y:S01]  /*0800*/  IMAD.MOV.U32 R9, RZ, RZ, 0x43300000 ;  /* 0x43300000ff097424 */ /* 0x000fe200078e00ff */
[----:B------:R-:W-:-:S03]  /*0810*/  ISETP.GE.U32.AND P1, PT, R13, 0x3ff6a09f, PT ;  /* 0x3ff6a09f0d00780c */ /* 0x000fc60003f26070 */
[----:B------:R-:W-:-:S10]  /*0820*/  VIADD R8, R6, 0xfffffc01 ;  /* 0xfffffc0106087836 */ /* 0x000fd40000000000 */
[----:B------:R-:W-:Y:S01]  /*0830*/  @P1 IADD3 R11, PT, PT, R13, -0x100000, RZ ;  /* 0xfff000000d0b1810 */ /* 0x000fe20007ffe0ff */
[----:B------:R-:W-:-:S04]  /*0840*/  @P1 VIADD R8, R6, 0xfffffc02 ;  /* 0xfffffc0206081836 */ /* 0x000fc80000000000 */
[----:B------:R-:W-:Y:S01]  /*0850*/  @P1 IMAD.MOV.U32 R13, RZ, RZ, R11 ;  /* 0x000000ffff0d1224 */ /* 0x000fe200078e000b */
[----:B------:R-:W-:-:S05]  /*0860*/  LOP3.LUT R8, R8, 0x80000000, RZ, 0x3c, !PT ;  /* 0x8000000008087812 */ /* 0x000fca00078e3cff */
[C---:B------:R-:W-:Y:S02]  /*0870*/  DADD R16, R12.reuse, 1 ;  /* 0x3ff000000c107429 */ /* 0x040fe40000000000 */
[----:B------:R-:W-:-:S04]  /*0880*/  DADD R12, R12, -1 ;  /* 0xbff000000c0c7429 */ /* 0x000fc80000000000 */
[----:B------:R-:W0:Y:S02]  /*0890*/  MUFU.RCP64H R15, R17 ;  /* 0x00000011000f7308 */ /* 0x000e240000001800 */
[----:B0-----:R-:W-:-:S08]  /*08a0*/  DFMA R10, -R16, R14, 1 ;  /* 0x3ff00000100a742b */ /* 0x001fd0000000010e */
[----:B------:R-:W-:-:S08]  /*08b0*/  DFMA R10, R10, R10, R10 ;  /* 0x0000000a0a0a722b */ /* 0x000fd0000000000a */
[----:B------:R-:W-:-:S08]  /*08c0*/  DFMA R14, R14, R10, R14 ;  /* 0x0000000a0e0e722b */ /* 0x000fd0000000000e */
[----:B------:R-:W-:-:S08]  /*08d0*/  DMUL R10, R12, R14 ;  /* 0x0000000e0c0a7228 */ /* 0x000fd00000000000 */
[----:B------:R-:W-:-:S08]  /*08e0*/  DFMA R10, R12, R14, R10 ;  /* 0x0000000e0c0a722b */ /* 0x000fd0000000000a */
[----:B------:R-:W-:-:S08]  /*08f0*/  DMUL R18, R10, R10 ;  /* 0x0000000a0a127228 */ /* 0x000fd00000000000 */
[----:B------:R-:W-:Y:S01]  /*0900*/  DFMA R16, R18, UR6, R20 ;  /* 0x0000000612107c2b */ /* 0x000fe20008000014 */
[----:B------:R-:W-:Y:S01]  /*0910*/  UMOV UR6, 0x75488a3f ;  /* 0x75488a3f00067882 */ /* 0x000fe20000000000 */
[----:B------:R-:W-:Y:S01]  /*0920*/  UMOV UR7, 0x3ef3b20a ;  /* 0x3ef3b20a00077882 */ /* 0x000fe20000000000 */
[----:B------:R-:W-:-:S05]  /*0930*/  DADD R20, R12, -R10 ;  /* 0x000000000c147229 */ /* 0x000fca000000080a */
[----:B------:R-:W-:Y:S01]  /*0940*/  DFMA R16, R18, R16, UR6 ;  /* 0x0000000612107e2b */ /* 0x000fe20008000010 */
[----:B------:R-:W-:Y:S01]  /*0950*/  UMOV UR6, 0xe4faecd5 ;  /* 0xe4faecd500067882 */ /* 0x000fe20000000000 */
[----:B------:R-:W-:Y:S01]  /*0960*/  UMOV UR7, 0x3f1745cd ;  /* 0x3f1745cd00077882 */ /* 0x000fe20000000000 */
[----:B------:R-:W-:-:S05]  /*0970*/  DADD R22, R20, R20 ;  /* 0x0000000014167229 */ /* 0x000fca0000000014 */
[----:B------:R-:W-:Y:S01]  /*0980*/  DFMA R16, R18, R16, UR6 ;  /* 0x0000000612107e2b */ /* 0x000fe20008000010 */
[----:B------:R-:W-:Y:S01]  /*0990*/  UMOV UR6, 0x258a578b ;  /* 0x258a578b00067882 */ /* 0x000fe20000000000 */
[----:B------:R-:W-:Y:S01]  /*09a0*/  UMOV UR7, 0x3f3c71c7 ;  /* 0x3f3c71c700077882 */ /* 0x000fe20000000000 */
[----:B------:R-:W-:-:S05]  /*09b0*/  DFMA R22, R12, -R10, R22 ;  /* 0x8000000a0c16722b */ /* 0x000fca0000000016 */
[----:B------:R-:W-:Y:S01]  /*09c0*/  DFMA R16, R18, R16, UR6 ;  /* 0x0000000612107e2b */ /* 0x000fe20008000010 */
[----:B------:R-:W-:Y:S01]  /*09d0*/  UMOV UR6, 0x9242b910 ;  /* 0x9242b91000067882 */ /* 0x000fe20000000000 */
[----:B------:R-:W-:Y:S01]  /*09e0*/  UMOV UR7, 0x3f624924 ;  /* 0x3f62492400077882 */ /* 0x000fe20000000000 */
[----:B------:R-:W-:-:S05]  /*09f0*/  DMUL R14, R14, R22 ;  /* 0x000000160e0e7228 */ /* 0x000fca0000000000 */
[----:B------:R-:W-:Y:S01]  /*0a00*/  DFMA R16, R18, R16, UR6 ;  /* 0x0000000612107e2b */ /* 0x000fe20008000010 */
[----:B------:R-:W-:Y:S01]  /*0a10*/  UMOV UR6, 0x99999dfb ;  /* 0x99999dfb00067882 */ /* 0x000fe20000000000 */
[----:B------:R-:W-:-:S06]  /*0a20*/  UMOV UR7, 0x3f899999 ;  /* 0x3f89999900077882 */ /* 0x000fcc0000000000 */
[----:B------:R-:W-:Y:S01]  /*0a30*/  DFMA R20, R18, R16, UR6 ;  /* 0x0000000612147e2b */ /* 0x000fe20008000010 */
[----:B------:R-:W-:Y:S01]  /*0a40*/  UMOV UR6, 0x55555555 ;  /* 0x5555555500067882 */ /* 0x000fe20000000000 */
[----:B------:R-:W-:Y:S01]  /*0a50*/  UMOV UR7, 0x3fb55555 ;  /* 0x3fb5555500077882 */ /* 0x000fe20000000000 */
[----:B------:R-:W-:-:S05]  /*0a60*/  DMUL R16, R10, R10 ;  /* 0x0000000a0a107228 */ /* 0x000fca0000000000 */
[----:B------:R-:W-:-:S03]  /*0a70*/  DFMA R12, R18, R20, UR6 ;  /* 0x00000006120c7e2b */ /* 0x000fc60008000014 */
[----:B------:R-:W-:-:S05]  /*0a80*/  DFMA R24, R10, R10, -R16 ;  /* 0x0000000a0a18722b */ /* 0x000fca0000000810 */
[----:B------:R-:W-:Y:S01]  /*0a90*/  DADD R22, -R12, UR6 ;  /* 0x000000060c167e29 */ /* 0x000fe20008000100 */
[----:B------:R-:W-:Y:S01]  /*0aa0*/  UMOV UR6, 0xb9e7b0 ;  /* 0x00b9e7b000067882 */ /* 0x000fe20000000000 */
[----:B------:R-:W-:-:S06]  /*0ab0*/  UMOV UR7, 0x3c46a4cb ;  /* 0x3c46a4cb00077882 */ /* 0x000fcc0000000000 */
[----:B------:R-:W-:Y:S02]  /*0ac0*/  DFMA R18, R18, R20, R22 ;  /* 0x000000141212722b */ /* 0x000fe40000000016 */
[----:B------:R-:W-:Y:S01]  /*0ad0*/  DMUL R20, R10, R16 ;  /* 0x000000100a147228 */ /* 0x000fe20000000000 */
[----:B------:R-:W-:Y:S01]  /*0ae0*/  IADD3 R23, PT, PT, R15, 0x100000, RZ ;  /* 0x001000000f177810 */ /* 0x000fe20007ffe0ff */
[----:B------:R-:W-:-:S04]  /*0af0*/  IMAD.MOV.U32 R22, RZ, RZ, R14 ;  /* 0x000000ffff167224 */ /* 0x000fc800078e000e */
[----:B------:R-:W-:Y:S01]  /*0b00*/  DADD R18, R18, -UR6 ;  /* 0x8000000612127e29 */ /* 0x000fe20008000000 */
[----:B------:R-:W-:Y:S01]  /*0b10*/  UMOV UR6, 0x80000000 ;  /* 0x8000000000067882 */ /* 0x000fe20000000000 */
[C---:B------:R-:W-:Y:S01]  /*0b20*/  DFMA R22, R10.reuse, R22, R24 ;  /* 0x000000160a16722b */ /* 0x040fe20000000018 */
[----:B------:R-:W-:Y:S01]  /*0b30*/  UMOV UR7, 0x43300000 ;  /* 0x4330000000077882 */ /* 0x000fe20000000000 */
[----:B------:R-:W-:Y:S02]  /*0b40*/  DFMA R24, R10, R16, -R20 ;  /* 0x000000100a18722b */ /* 0x000fe40000000814 */
[----:B------:R-:W-:Y:S01]  /*0b50*/  DADD R8, R8, -UR6 ;  /* 0x8000000608087e29 */ /* 0x000fe20008000000 */
[----:B------:R-:W-:Y:S01]  /*0b60*/  UMOV UR6, 0xfefa39ef ;  /* 0xfefa39ef00067882 */ /* 0x000fe20000000000 */
[----:B------:R-:W-:-:S04]  /*0b70*/  UMOV UR7, 0x3fe62e42 ;  /* 0x3fe62e4200077882 */ /* 0x000fc80000000000 */
[----:B------:R-:W-:Y:S02]  /*0b80*/  DFMA R24, R14, R16, R24 ;  /* 0x000000100e18722b */ /* 0x000fe40000000018 */
[----:B------:R-:W-:-:S06]  /*0b90*/  DADD R16, R12, R18 ;  /* 0x000000000c107229 */ /* 0x000fcc0000000012 */
[----:B------:R-:W-:Y:S02]  /*0ba0*/  DFMA R22, R10, R22, R24 ;  /* 0x000000160a16722b */ /* 0x000fe40000000018 */
[----:B------:R-:W-:Y:S02]  /*0bb0*/  DADD R24, R12, -R16 ;  /* 0x000000000c187229 */ /* 0x000fe40000000810 */
[----:B------:R-:W-:-:S06]  /*0bc0*/  DMUL R12, R16, R20 ;  /* 0x00000014100c7228 */ /* 0x000fcc0000000000 */
[----:B------:R-:W-:Y:S02]  /*0bd0*/  DADD R24, R18, R24 ;  /* 0x0000000012187229 */ /* 0x000fe40000000018 */
[----:B------:R-:W-:-:S08]  /*0be0*/  DFMA R18, R16, R20, -R12 ;  /* 0x000000141012722b */ /* 0x000fd0000000080c */
[----:B------:R-:W-:-:S08]  /*0bf0*/  DFMA R18, R16, R22, R18 ;  /* 0x000000161012722b */ /* 0x000fd00000000012 */
[----:B------:R-:W-:-:S08]  /*0c00*/  DFMA R24, R24, R20, R18 ;  /* 0x000000141818722b */ /* 0x000fd00000000012 */
[----:B------:R-:W-:-:S08]  /*0c10*/  DADD R18, R12, R24 ;  /* 0x000000000c127229 */ /* 0x000fd00000000018 */
[--C-:B------:R-:W-:Y:S02]  /*0c20*/  DADD R16, R10, R18.reuse ;  /* 0x000000000a107229 */ /* 0x100fe40000000012 */
[----:B------:R-:W-:-:S06]  /*0c30*/  DADD R12, R12, -R18 ;  /* 0x000000000c0c7229 */ /* 0x000fcc0000000812 */
[----:B------:R-:W-:Y:S02]  /*0c40*/  DADD R10, R10, -R16 ;  /* 0x000000000a0a7229 */ /* 0x000fe40000000810 */
[----:B------:R-:W-:-:S06]  /*0c50*/  DADD R12, R24, R12 ;  /* 0x00000000180c7229 */ /* 0x000fcc000000000c */
[----:B------:R-:W-:-:S08]  /*0c60*/  DADD R10, R18, R10 ;  /* 0x00000000120a7229 */ /* 0x000fd0000000000a */
[----:B------:R-:W-:-:S08]  /*0c70*/  DADD R10, R12, R10 ;  /* 0x000000000c0a7229 */ /* 0x000fd0000000000a */
[----:B------:R-:W-:-:S08]  /*0c80*/  DADD R10, R14, R10 ;  /* 0x000000000e0a7229 */ /* 0x000fd0000000000a */
[----:B------:R-:W-:-:S08]  /*0c90*/  DADD R12, R16, R10 ;  /* 0x00000000100c7229 */ /* 0x000fd0000000000a */
[--C-:B------:R-:W-:Y:S02]  /*0ca0*/  DFMA R6, R8, UR6, R12.reuse ;  /* 0x0000000608067c2b */ /* 0x100fe4000800000c */
[----:B------:R-:W-:-:S06]  /*0cb0*/  DADD R16, R16, -R12 ;  /* 0x0000000010107229 */ /* 0x000fcc000000080c */
[----:B------:R-:W-:Y:S02]  /*0cc0*/  DFMA R14, R8, -UR6, R6 ;  /* 0x80000006080e7c2b */ /* 0x000fe40008000006 */
[----:B------:R-:W-:-:S06]  /*0cd0*/  DADD R16, R10, R16 ;  /* 0x000000000a107229 */ /* 0x000fcc0000000010 */
[----:B------:R-:W-:-:S08]  /*0ce0*/  DADD R14, -R12, R14 ;  /* 0x000000000c0e7229 */ /* 0x000fd0000000010e */
[----:B------:R-:W-:-:S08]  /*0cf0*/  DADD R14, R16, -R14 ;  /* 0x00000000100e7229 */ /* 0x000fd0000000080e */
[----:B------:R-:W-:-:S08]  /*0d00*/  DFMA R14, R8, UR8, R14 ;  /* 0x00000008080e7c2b */ /* 0x000fd0000800000e */
[----:B------:R-:W-:-:S08]  /*0d10*/  DADD R8, R6, R14 ;  /* 0x0000000006087229 */ /* 0x000fd0000000000e */
[----:B------:R-:W-:Y:S02]  /*0d20*/  DADD R10, R6, -R8 ;  /* 0x00000000060a7229 */ /* 0x000fe40000000808 */
[----:B------:R-:W-:-:S06]  /*0d30*/  DMUL R6, R8, 2 ;  /* 0x4000000008067828 */ /* 0x000fcc0000000000 */
[----:B------:R-:W-:Y:S02]  /*0d40*/  DADD R10, R14, R10 ;  /* 0x000000000e0a7229 */ /* 0x000fe4000000000a */
[----:B------:R-:W-:-:S08]  /*0d50*/  DFMA R12, R8, 2, -R6 ;  /* 0x40000000080c782b */ /* 0x000fd00000000806 */
[----:B------:R-:W-:Y:S01]  /*0d60*/  DFMA R12, R10, 2, R12 ;  /* 0x400000000a0c782b */ /* 0x000fe2000000000c */
[----:B------:R-:W-:Y:S01]  /*0d70*/  MOV R10, 0x652b82fe ;  /* 0x652b82fe000a7802 */ /* 0x000fe20000000f00 */
[----:B------:R-:W-:-:S06]  /*0d80*/  IMAD.MOV.U32 R11, RZ, RZ, 0x3ff71547 ;  /* 0x3ff71547ff0b7424 */ /* 0x000fcc00078e00ff */
[----:B------:R-:W-:-:S08]  /*0d90*/  DADD R8, R6, R12 ;  /* 0x0000000006087229 */ /* 0x000fd0000000000c */
[----:B------:R-:W-:Y:S02]  /*0da0*/  DFMA R10, R8, R10, 6.75539944105574400000e+15 ;  /* 0x43380000080a742b */ /* 0x000fe4000000000a */
[----:B------:R-:W-:Y:S01]  /*0db0*/  FSETP.GEU.AND P0, PT, |R9|, 4.1917929649353027344, PT ;  /* 0x4086232b0900780b */ /* 0x000fe20003f0e200 */
[----:B------:R-:W-:-:S05]  /*0dc0*/  DADD R6, R6, -R8 ;  /* 0x0000000006067229 */ /* 0x000fca0000000808 */
[----:B------:R-:W-:-:S03]  /*0dd0*/  DADD R14, R10, -6.75539944105574400000e+15 ;  /* 0xc33800000a0e7429 */ /* 0x000fc60000000000 */
[----:B------:R-:W-:-:S05]  /*0de0*/  DADD R12, R12, R6 ;  /* 0x000000000c0c7229 */ /* 0x000fca0000000006 */
        /* <DEDUP_REMOVED lines=35> */
[----:B------:R-:W-:Y:S01]  /*1020*/  LEA R7, R10, R15, 0x14 ;  /* 0x0000000f0a077211 */ /* 0x000fe200078ea0ff */
[----:B------:R-:W-:Y:S01]  /*1030*/  IMAD.MOV.U32 R6, RZ, RZ, R14 ;  /* 0x000000ffff067224 */ /* 0x000fe200078e000e */
[----:B------:R-:W-:Y:S06]  /*1040*/  @!P0 BRA `(.L_x_5) ;  /* 0x0000000000308947 */ /* 0x000fec0003800000 */
[----:B------:R-:W-:Y:S01]  /*1050*/  FSETP.GEU.AND P1, PT, |R9|, 4.2275390625, PT ;  /* 0x408748000900780b */ /* 0x000fe20003f2e200 */
[C---:B------:R-:W-:Y:S02]  /*1060*/  DADD R16, R8.reuse, +INF ;  /* 0x7ff0000008107429 */ /* 0x040fe40000000000 */
[----:B------:R-:W-:-:S08]  /*1070*/  DSETP.GEU.AND P0, PT, R8, RZ, PT ;  /* 0x000000ff0800722a */ /* 0x000fd00003f0e000 */
[----:B------:R-:W-:Y:S02]  /*1080*/  FSEL R7, R17, RZ, P0 ;  /* 0x000000ff11077208 */ /* 0x000fe40000000000 */
[----:B------:R-:W-:-:S04]  /*1090*/  @!P1 LEA.HI R6, R10, R10, RZ, 0x1 ;  /* 0x0000000a0a069211 */ /* 0x000fc800078f08ff */
[----:B------:R-:W-:Y:S02]  /*10a0*/  @!P1 SHF.R.S32.HI R9, RZ, 0x1, R6 ;  /* 0x00000001ff099819 */ /* 0x000fe40000011406 */
[----:B------:R-:W-:-:S03]  /*10b0*/  FSEL R6, R16, RZ, P0 ;  /* 0x000000ff10067208 */ /* 0x000fc60000000000 */
[----:B------:R-:W-:Y:S02]  /*10c0*/  @!P1 IMAD.IADD R8, R10, 0x1, -R9 ;  /* 0x000000010a089824 */ /* 0x000fe400078e0a09 */
[----:B------:R-:W-:-:S03]  /*10d0*/  @!P1 IMAD R15, R9, 0x100000, R15 ;  /* 0x00100000090f9824 */ /* 0x000fc600078e020f */
[----:B------:R-:W-:Y:S02]  /*10e0*/  @!P1 LEA R9, R8, 0x3ff00000, 0x14 ;  /* 0x3ff0000008099811 */ /* 0x000fe400078ea0ff */
[----:B------:R-:W-:-:S06]  /*10f0*/  @!P1 MOV R8, RZ ;  /* 0x000000ff00089202 */ /* 0x000fcc0000000f00 */
[----:B------:R-:W-:-:S11]  /*1100*/  @!P1 DMUL R6, R14, R8 ;  /* 0x000000080e069228 */ /* 0x000fd60000000000 */
.L_x_5:
[----:B------:R-:W-:Y:S02]  /*1110*/  DFMA R12, R12, R6, R6 ;  /* 0x000000060c0c722b */ /* 0x000fe40000000006 */
[----:B------:R-:W-:-:S08]  /*1120*/  DSETP.NEU.AND P0, PT, |R6|, +INF , PT ;  /* 0x7ff000000600742a */ /* 0x000fd00003f0d200 */
[----:B------:R-:W-:Y:S01]  /*1130*/  FSEL R8, R6, R12, !P0 ;  /* 0x0000000c06087208 */ /* 0x000fe20004000000 */
[----:B------:R-:W-:Y:S01]  /*1140*/  IMAD.MOV.U32 R6, RZ, RZ, R0 ;  /* 0x000000ffff067224 */ /* 0x000fe200078e0000 */
[----:B------:R-:W-:Y:S01]  /*1150*/  FSEL R9, R7, R13, !P0 ;  /* 0x0000000d07097208 */ /* 0x000fe20004000000 */
[----:B------:R-:W-:-:S04]  /*1160*/  IMAD.MOV.U32 R7, RZ, RZ, 0x0 ;  /* 0x00000000ff077424 */ /* 0x000fc800078e00ff */
[----:B------:R-:W-:Y:S05]  /*1170*/  RET.REL.NODEC R6 `(_Z6kernelPiPf) ;  /* 0xffffffec06a07950 */ /* 0x000fea0003c3ffff */
.L_x_6:
[----:B------:R-:W-:-:S00]  /*1180*/  BRA `(.L_x_6) ;  /* 0xfffffffc00fc7947 */ /* 0x000fc0000383ffff */
[----:B------:R-:W-:-:S00]  /*1190*/  NOP ;  /* 0x0000000000007918 */ /* 0x000fc00000000000 */
        /* <DEDUP_REMOVED lines=14> */
.L_x_7:


//--------------------- .nv.shared.reserved.0     --------------------------
	.section	.nv.shared.reserved.0,"aw",@nobits
	.weak		__nv_reservedSMEM_offset_0_alias
	.size		__nv_reservedSMEM_offset_0_alias, 0, 64
	.other		__nv_reservedSMEM_offset_0_alias,@"STO_CUDA_RESERVED_SHARED STV_DEFAULT"
__nv_reservedSMEM_offset_0_alias:
	.zero		0
	.zero		64


//--------------------- .nv.constant0._Z6kernelPiPf --------------------------
	.section	.nv.constant0._Z6kernelPiPf,"a",@progbits
	.sectionflags	@""
	.align	4
.nv.constant0._Z6kernelPiPf:
	.zero		912


//--------------------- SYMBOLS --------------------------

	.type		.nv.reservedSmem.offset0,@object
	.size		.nv.reservedSmem.offset0,0x4
